//
// Generated by NVIDIA NVVM Compiler
//
// Compiler Build ID: CL-36424714
// Cuda compilation tools, release 13.0, V13.0.88
// Based on NVVM 20.0.0
//

.version 9.0
.target sm_100
.address_size 64

	// .globl	_Z9sum_arrayPdS_S_i

.visible .entry _Z9sum_arrayPdS_S_i(
	.param .u64 .ptr .align 1 _Z9sum_arrayPdS_S_i_param_0,
	.param .u64 .ptr .align 1 _Z9sum_arrayPdS_S_i_param_1,
	.param .u64 .ptr .align 1 _Z9sum_arrayPdS_S_i_param_2,
	.param .u32 _Z9sum_arrayPdS_S_i_param_3
)
{
	.reg .b32 	%r<5>;
	.reg .b64 	%rd<5>;
	.reg .b64 	%fd<12>;

	ld.param.u64 	%rd1, [_Z9sum_arrayPdS_S_i_param_2];
	cvta.to.global.u64 	%rd2, %rd1;
	mov.u32 	%r1, %ctaid.x;
	mov.u32 	%r2, %ntid.x;
	mov.u32 	%r3, %tid.x;
	mad.lo.s32 	%r4, %r1, %r2, %r3;
	mul.wide.s32 	%rd3, %r4, 8;
	add.s64 	%rd4, %rd2, %rd3;
	ld.global.f64 	%fd1, [%rd4];
	add.f64 	%fd2, %fd1, %fd1;
	fma.rn.f64 	%fd3, %fd1, 0d4000000000000000, %fd2;
	add.f64 	%fd4, %fd3, %fd3;
	fma.rn.f64 	%fd5, %fd3, 0d4000000000000000, %fd4;
	add.f64 	%fd6, %fd5, %fd5;
	fma.rn.f64 	%fd7, %fd5, 0d4000000000000000, %fd6;
	add.f64 	%fd8, %fd7, %fd7;
	fma.rn.f64 	%fd9, %fd7, 0d4000000000000000, %fd8;
	add.f64 	%fd10, %fd9, %fd9;
	fma.rn.f64 	%fd11, %fd9, 0d4000000000000000, %fd10;
	st.global.f64 	[%rd4], %fd11;
	ret;

}
	// .globl	_Z4onesPd
.visible .entry _Z4onesPd(
	.param .u64 .ptr .align 1 _Z4onesPd_param_0
)
{
	.reg .b32 	%r<5>;
	.reg .b64 	%rd<5>;
	.reg .b64 	%fd<2>;

	ld.param.u64 	%rd1, [_Z4onesPd_param_0];
	cvta.to.global.u64 	%rd2, %rd1;
	mov.u32 	%r1, %ctaid.x;
	mov.u32 	%r2, %ntid.x;
	mov.u32 	%r3, %tid.x;
	mad.lo.s32 	%r4, %r1, %r2, %r3;
	cvt.rn.f64.s32 	%fd1, %r4;
	mul.wide.s32 	%rd3, %r4, 8;
	add.s64 	%rd4, %rd2, %rd3;
	st.global.f64 	[%rd4], %fd1;
	ret;

}
	// .globl	_Z17derivertive_arrayPdS_i
.visible .entry _Z17derivertive_arrayPdS_i(
	.param .u64 .ptr .align 1 _Z17derivertive_arrayPdS_i_param_0,
	.param .u64 .ptr .align 1 _Z17derivertive_arrayPdS_i_param_1,
	.param .u32 _Z17derivertive_arrayPdS_i_param_2
)
{
	.reg .pred 	%p<4>;
	.reg .b32 	%r<6>;
	.reg .b64 	%rd<10>;
	.reg .b64 	%fd<6>;

	ld.param.u64 	%rd3, [_Z17derivertive_arrayPdS_i_param_0];
	ld.param.u64 	%rd4, [_Z17derivertive_arrayPdS_i_param_1];
	cvta.to.global.u64 	%rd1, %rd4;
	cvta.to.global.u64 	%rd2, %rd3;
	mov.u32 	%r3, %ctaid.x;
	mov.u32 	%r4, %ntid.x;
	mov.u32 	%r5, %tid.x;
	mad.lo.s32 	%r1, %r3, %r4, %r5;
	add.s32 	%r2, %r1, -1;
	setp.gt.u32 	%p1, %r2, 17;
	@%p1 bra 	$L__BB2_2;
	mul.wide.u32 	%rd5, %r1, 8;
	add.s64 	%rd6, %rd2, %rd5;
	ld.global.f64 	%fd1, [%rd6];
	mul.wide.u32 	%rd7, %r2, 8;
	add.s64 	%rd8, %rd2, %rd7;
	ld.global.f64 	%fd2, [%rd8];
	sub.f64 	%fd3, %fd1, %fd2;
	add.s64 	%rd9, %rd1, %rd5;
	st.global.f64 	[%rd9], %fd3;
$L__BB2_2:
	setp.eq.s32 	%p2, %r1, 19;
	@%p2 bra 	$L__BB2_5;
	setp.ne.s32 	%p3, %r1, 0;
	@%p3 bra 	$L__BB2_6;
	ld.global.f64 	%fd5, [%rd2+8];
	st.global.f64 	[%rd1], %fd5;
	bra.uni 	$L__BB2_6;
$L__BB2_5:
	ld.global.f64 	%fd4, [%rd2+144];
	st.global.f64 	[%rd1+152], %fd4;
$L__BB2_6:
	ret;

}
	// .globl	_Z18solve_diffusion_eqPdS_ddi
.visible .entry _Z18solve_diffusion_eqPdS_ddi(
	.param .u64 .ptr .align 1 _Z18solve_diffusion_eqPdS_ddi_param_0,
	.param .u64 .ptr .align 1 _Z18solve_diffusion_eqPdS_ddi_param_1,
	.param .f64 _Z18solve_diffusion_eqPdS_ddi_param_2,
	.param .f64 _Z18solve_diffusion_eqPdS_ddi_param_3,
	.param .u32 _Z18solve_diffusion_eqPdS_ddi_param_4
)
{
	.reg .pred 	%p<4>;
	.reg .b32 	%r<6>;
	.reg .b64 	%rd<10>;
	.reg .b64 	%fd<14>;

	ld.param.u64 	%rd3, [_Z18solve_diffusion_eqPdS_ddi_param_0];
	ld.param.u64 	%rd4, [_Z18solve_diffusion_eqPdS_ddi_param_1];
	ld.param.f64 	%fd1, [_Z18solve_diffusion_eqPdS_ddi_param_2];
	ld.param.f64 	%fd2, [_Z18solve_diffusion_eqPdS_ddi_param_3];
	cvta.to.global.u64 	%rd1, %rd4;
	cvta.to.global.u64 	%rd2, %rd3;
	mov.u32 	%r3, %ctaid.x;
	mov.u32 	%r4, %ntid.x;
	mov.u32 	%r5, %tid.x;
	mad.lo.s32 	%r1, %r3, %r4, %r5;
	add.s32 	%r2, %r1, -1;
	setp.gt.u32 	%p1, %r2, 17;
	@%p1 bra 	$L__BB3_2;
	mul.wide.u32 	%rd5, %r1, 8;
	add.s64 	%rd6, %rd2, %rd5;
	ld.global.f64 	%fd3, [%rd6];
	ld.global.f64 	%fd4, [%rd6+8];
	add.f64 	%fd5, %fd3, %fd3;
	sub.f64 	%fd6, %fd4, %fd5;
	mul.wide.u32 	%rd7, %r2, 8;
	add.s64 	%rd8, %rd2, %rd7;
	ld.global.f64 	%fd7, [%rd8];
	add.f64 	%fd8, %fd6, %fd7;
	mul.f64 	%fd9, %fd8, 0d3FE0000000000000;
	mul.f64 	%fd10, %fd1, %fd9;
	fma.rn.f64 	%fd11, %fd2, %fd10, %fd3;
	add.s64 	%rd9, %rd1, %rd5;
	st.global.f64 	[%rd9], %fd11;
$L__BB3_2:
	setp.eq.s32 	%p2, %r1, 19;
	@%p2 bra 	$L__BB3_5;
	setp.ne.s32 	%p3, %r1, 0;
	@%p3 bra 	$L__BB3_6;
	ld.global.f64 	%fd13, [%rd2+8];
	st.global.f64 	[%rd1], %fd13;
	bra.uni 	$L__BB3_6;
$L__BB3_5:
	ld.global.f64 	%fd12, [%rd2+144];
	st.global.f64 	[%rd1+152], %fd12;
$L__BB3_6:
	ret;

}
	// .globl	_Z10renew_versPdS_
.visible .entry _Z10renew_versPdS_(
	.param .u64 .ptr .align 1 _Z10renew_versPdS__param_0,
	.param .u64 .ptr .align 1 _Z10renew_versPdS__param_1
)
{
	.reg .b32 	%r<5>;
	.reg .b64 	%rd<8>;
	.reg .b64 	%fd<2>;

	ld.param.u64 	%rd1, [_Z10renew_versPdS__param_0];
	ld.param.u64 	%rd2, [_Z10renew_versPdS__param_1];
	cvta.to.global.u64 	%rd3, %rd2;
	cvta.to.global.u64 	%rd4, %rd1;
	mov.u32 	%r1, %ctaid.x;
	mov.u32 	%r2, %ntid.x;
	mov.u32 	%r3, %tid.x;
	mad.lo.s32 	%r4, %r1, %r2, %r3;
	mul.wide.s32 	%rd5, %r4, 8;
	add.s64 	%rd6, %rd4, %rd5;
	ld.global.f64 	%fd1, [%rd6];
	add.s64 	%rd7, %rd3, %rd5;
	st.global.f64 	[%rd7], %fd1;
	ret;

}


// ===== COMPILED SASS (sm_100) =====

	.target	sm_100

	.elftype	@"ET_EXEC"


//--------------------- .note.nv.tkinfo           --------------------------
	.section	.note.nv.tkinfo,"",@"SHT_NOTE"
	.sectionflags	@"SHF_NOTE_NV_TKINFO"
	.tkinfo
        /*0018*/ 	.word	0x00000002
        /*0030*/ 	.string	""
        /*0030*/ 	.string	"ptxas"
        /*0030*/ 	.string	"Cuda compilation tools, release 13.0, V13.0.88"
        /*0030*/ 	.string	"Build cuda_13.0.r13.0/compiler.36424714_0"
        /*0030*/ 	.string	"-arch sm_100 -m 64 "



//--------------------- .note.nv.cuinfo           --------------------------
	.section	.note.nv.cuinfo,"",@"SHT_NOTE"
	.sectionflags	@"SHF_NOTE_NV_CUINFO"
        /*0018*/ 	.short	0x0002
        /*001a*/ 	.short	0x0064
        /*001c*/ 	.short	0x0082
	.zero		2


//--------------------- .nv.info                  --------------------------
	.section	.nv.info,"",@"SHT_CUDA_INFO"
	.align	4


	//----- nvinfo : EIATTR_REGCOUNT
	.align		4
        /*0000*/ 	.byte	0x04, 0x2f
        /*0002*/ 	.short	(.L_1 - .L_0)
	.align		4
.L_0:
        /*0004*/ 	.word	index@(_Z9sum_arrayPdS_S_i)
        /*0008*/ 	.word	0x0000000a


	//----- nvinfo : EIATTR_FRAME_SIZE
	.align		4
.L_1:
        /*000c*/ 	.byte	0x04, 0x11
        /*000e*/ 	.short	(.L_3 - .L_2)
	.align		4
.L_2:
        /*0010*/ 	.word	index@(_Z9sum_arrayPdS_S_i)
        /*0014*/ 	.word	0x00000000


	//----- nvinfo : EIATTR_REGCOUNT
	.align		4
.L_3:
        /*0018*/ 	.byte	0x04, 0x2f
        /*001a*/ 	.short	(.L_5 - .L_4)
	.align		4
.L_4:
        /*001c*/ 	.word	index@(_Z4onesPd)
        /*0020*/ 	.word	0x0000000a


	//----- nvinfo : EIATTR_FRAME_SIZE
	.align		4
.L_5:
        /*0024*/ 	.byte	0x04, 0x11
        /*0026*/ 	.short	(.L_7 - .L_6)
	.align		4
.L_6:
        /*0028*/ 	.word	index@(_Z4onesPd)
        /*002c*/ 	.word	0x00000000


	//----- nvinfo : EIATTR_REGCOUNT
	.align		4
.L_7:
        /*0030*/ 	.byte	0x04, 0x2f
        /*0032*/ 	.short	(.L_9 - .L_8)
	.align		4
.L_8:
        /*0034*/ 	.word	index@(_Z17derivertive_arrayPdS_i)
        /*0038*/ 	.word	0x0000000e


	//----- nvinfo : EIATTR_FRAME_SIZE
	.align		4
.L_9:
        /*003c*/ 	.byte	0x04, 0x11
        /*003e*/ 	.short	(.L_11 - .L_10)
	.align		4
.L_10:
        /*0040*/ 	.word	index@(_Z17derivertive_arrayPdS_i)
        /*0044*/ 	.word	0x00000000


	//----- nvinfo : EIATTR_REGCOUNT
	.align		4
.L_11:
        /*0048*/ 	.byte	0x04, 0x2f
        /*004a*/ 	.short	(.L_13 - .L_12)
	.align		4
.L_12:
        /*004c*/ 	.word	index@(_Z18solve_diffusion_eqPdS_ddi)
        /*0050*/ 	.word	0x0000000e


	//----- nvinfo : EIATTR_FRAME_SIZE
	.align		4
.L_13:
        /*0054*/ 	.byte	0x04, 0x11
        /*0056*/ 	.short	(.L_15 - .L_14)
	.align		4
.L_14:
        /*0058*/ 	.word	index@(_Z18solve_diffusion_eqPdS_ddi)
        /*005c*/ 	.word	0x00000000


	//----- nvinfo : EIATTR_REGCOUNT
	.align		4
.L_15:
        /*0060*/ 	.byte	0x04, 0x2f
        /*0062*/ 	.short	(.L_17 - .L_16)
	.align		4
.L_16:
        /*0064*/ 	.word	index@(_Z10renew_versPdS_)
        /*0068*/ 	.word	0x0000000a


	//----- nvinfo : EIATTR_FRAME_SIZE
	.align		4
.L_17:
        /*006c*/ 	.byte	0x04, 0x11
        /*006e*/ 	.short	(.L_19 - .L_18)
	.align		4
.L_18:
        /*0070*/ 	.word	index@(_Z10renew_versPdS_)
        /*0074*/ 	.word	0x00000000


	//----- nvinfo : EIATTR_MIN_STACK_SIZE
	.align		4
.L_19:
        /*0078*/ 	.byte	0x04, 0x12
        /*007a*/ 	.short	(.L_21 - .L_20)
	.align		4
.L_20:
        /*007c*/ 	.word	index@(_Z10renew_versPdS_)
        /*0080*/ 	.word	0x00000000


	//----- nvinfo : EIATTR_MIN_STACK_SIZE
	.align		4
.L_21:
        /*0084*/ 	.byte	0x04, 0x12
        /*0086*/ 	.short	(.L_23 - .L_22)
	.align		4
.L_22:
        /*0088*/ 	.word	index@(_Z18solve_diffusion_eqPdS_ddi)
        /*008c*/ 	.word	0x00000000


	//----- nvinfo : EIATTR_MIN_STACK_SIZE
	.align		4
.L_23:
        /*0090*/ 	.byte	0x04, 0x12
        /*0092*/ 	.short	(.L_25 - .L_24)
	.align		4
.L_24:
        /*0094*/ 	.word	index@(_Z17derivertive_arrayPdS_i)
        /*0098*/ 	.word	0x00000000


	//----- nvinfo : EIATTR_MIN_STACK_SIZE
	.align		4
.L_25:
        /*009c*/ 	.byte	0x04, 0x12
        /*009e*/ 	.short	(.L_27 - .L_26)
	.align		4
.L_26:
        /*00a0*/ 	.word	index@(_Z4onesPd)
        /*00a4*/ 	.word	0x00000000


	//----- nvinfo : EIATTR_MIN_STACK_SIZE
	.align		4
.L_27:
        /*00a8*/ 	.byte	0x04, 0x12
        /*00aa*/ 	.short	(.L_29 - .L_28)
	.align		4
.L_28:
        /*00ac*/ 	.word	index@(_Z9sum_arrayPdS_S_i)
        /*00b0*/ 	.word	0x00000000
.L_29:


//--------------------- .nv.compat                --------------------------
	.section	.nv.compat,"",@"SHT_CUDA_COMPAT_INFO"
	.align	4
        /*0000*/ 	.byte	0x02, 0x09, 0x00, 0x00, 0x02, 0x02, 0x01, 0x00, 0x02, 0x05, 0x05, 0x00, 0x03, 0x07, 0x01, 0x01
        /*0010*/ 	.byte	0x02, 0x03, 0x00, 0x00, 0x02, 0x06, 0x01, 0x00, 0x04, 0x0b, 0x08, 0x00, 0x01, 0x00, 0x00, 0x00
        /*0020*/ 	.byte	0x00, 0x00, 0x00, 0x00


//--------------------- .nv.info._Z10renew_versPdS_ --------------------------
	.section	.nv.info._Z10renew_versPdS_,"",@"SHT_CUDA_INFO"
	.sectionflags	@""
	.align	4


	//----- nvinfo : EIATTR_CUDA_API_VERSION
	.align		4
        /*0000*/ 	.byte	0x04, 0x37
        /*0002*/ 	.short	(.L_31 - .L_30)
.L_30:
        /*0004*/ 	.word	0x00000082


	//----- nvinfo : EIATTR_KPARAM_INFO
	.align		4
.L_31:
        /*0008*/ 	.byte	0x04, 0x17
        /*000a*/ 	.short	(.L_33 - .L_32)
.L_32:
        /*000c*/ 	.word	0x00000000
        /*0010*/ 	.short	0x0001
        /*0012*/ 	.short	0x0008
        /*0014*/ 	.byte	0x00, 0xf5, 0x21, 0x00


	//----- nvinfo : EIATTR_KPARAM_INFO
	.align		4
.L_33:
        /*0018*/ 	.byte	0x04, 0x17
        /*001a*/ 	.short	(.L_35 - .L_34)
.L_34:
        /*001c*/ 	.word	0x00000000
        /*0020*/ 	.short	0x0000
        /*0022*/ 	.short	0x0000
        /*0024*/ 	.byte	0x00, 0xf5, 0x21, 0x00


	//----- nvinfo : EIATTR_SPARSE_MMA_MASK
	.align		4
.L_35:
        /*0028*/ 	.byte	0x03, 0x50
        /*002a*/ 	.short	0x0000


	//----- nvinfo : EIATTR_MAXREG_COUNT
	.align		4
        /*002c*/ 	.byte	0x03, 0x1b
        /*002e*/ 	.short	0x00ff


	//----- nvinfo : EIATTR_MERCURY_ISA_VERSION
	.align		4
        /*0030*/ 	.byte	0x03, 0x5f
        /*0032*/ 	.short	0x0101


	//----- nvinfo : EIATTR_VRC_CTA_INIT_COUNT
	.align		4
        /*0034*/ 	.byte	0x02, 0x4a
	.zero		1
	.zero		1


	//----- nvinfo : EIATTR_EXIT_INSTR_OFFSETS
	.align		4
        /*0038*/ 	.byte	0x04, 0x1c
        /*003a*/ 	.short	(.L_37 - .L_36)


	//   ....[0]....
.L_36:
        /*003c*/ 	.word	0x000000c0


	//----- nvinfo : EIATTR_CBANK_PARAM_SIZE
	.align		4
.L_37:
        /*0040*/ 	.byte	0x03, 0x19
        /*0042*/ 	.short	0x0010


	//----- nvinfo : EIATTR_PARAM_CBANK
	.align		4
        /*0044*/ 	.byte	0x04, 0x0a
        /*0046*/ 	.short	(.L_39 - .L_38)
	.align		4
.L_38:
        /*0048*/ 	.word	index@(.nv.constant0._Z10renew_versPdS_)
        /*004c*/ 	.short	0x0380
        /*004e*/ 	.short	0x0010


	//----- nvinfo : EIATTR_SW_WAR
	.align		4
.L_39:
        /*0050*/ 	.byte	0x04, 0x36
        /*0052*/ 	.short	(.L_41 - .L_40)
.L_40:
        /*0054*/ 	.word	0x00000008
.L_41:


//--------------------- .nv.info._Z18solve_diffusion_eqPdS_ddi --------------------------
	.section	.nv.info._Z18solve_diffusion_eqPdS_ddi,"",@"SHT_CUDA_INFO"
	.sectionflags	@""
	.align	4


	//----- nvinfo : EIATTR_CUDA_API_VERSION
	.align		4
        /*0000*/ 	.byte	0x04, 0x37
        /*0002*/ 	.short	(.L_43 - .L_42)
.L_42:
        /*0004*/ 	.word	0x00000082


	//----- nvinfo : EIATTR_KPARAM_INFO
	.align		4
.L_43:
        /*0008*/ 	.byte	0x04, 0x17
        /*000a*/ 	.short	(.L_45 - .L_44)
.L_44:
        /*000c*/ 	.word	0x00000000
        /*0010*/ 	.short	0x0004
        /*0012*/ 	.short	0x0020
        /*0014*/ 	.byte	0x00, 0xf0, 0x11, 0x00


	//----- nvinfo : EIATTR_KPARAM_INFO
	.align		4
.L_45:
        /*0018*/ 	.byte	0x04, 0x17
        /*001a*/ 	.short	(.L_47 - .L_46)
.L_46:
        /*001c*/ 	.word	0x00000000
        /*0020*/ 	.short	0x0003
        /*0022*/ 	.short	0x0018
        /*0024*/ 	.byte	0x00, 0xf0, 0x21, 0x00


	//----- nvinfo : EIATTR_KPARAM_INFO
	.align		4
.L_47:
        /*0028*/ 	.byte	0x04, 0x17
        /*002a*/ 	.short	(.L_49 - .L_48)
.L_48:
        /*002c*/ 	.word	0x00000000
        /*0030*/ 	.short	0x0002
        /*0032*/ 	.short	0x0010
        /*0034*/ 	.byte	0x00, 0xf0, 0x21, 0x00


	//----- nvinfo : EIATTR_KPARAM_INFO
	.align		4
.L_49:
        /*0038*/ 	.byte	0x04, 0x17
        /*003a*/ 	.short	(.L_51 - .L_50)
.L_50:
        /*003c*/ 	.word	0x00000000
        /*0040*/ 	.short	0x0001
        /*0042*/ 	.short	0x0008
        /*0044*/ 	.byte	0x00, 0xf5, 0x21, 0x00


	//----- nvinfo : EIATTR_KPARAM_INFO
	.align		4
.L_51:
        /*0048*/ 	.byte	0x04, 0x17
        /*004a*/ 	.short	(.L_53 - .L_52)
.L_52:
        /*004c*/ 	.word	0x00000000
        /*0050*/ 	.short	0x0000
        /*0052*/ 	.short	0x0000
        /*0054*/ 	.byte	0x00, 0xf5, 0x21, 0x00


	//----- nvinfo : EIATTR_SPARSE_MMA_MASK
	.align		4
.L_53:
        /*0058*/ 	.byte	0x03, 0x50
        /*005a*/ 	.short	0x0000


	//----- nvinfo : EIATTR_MAXREG_COUNT
	.align		4
        /*005c*/ 	.byte	0x03, 0x1b
        /*005e*/ 	.short	0x00ff


	//----- nvinfo : EIATTR_MERCURY_ISA_VERSION
	.align		4
        /*0060*/ 	.byte	0x03, 0x5f
        /*0062*/ 	.short	0x0101


	//----- nvinfo : EIATTR_VRC_CTA_INIT_COUNT
	.align		4
        /*0064*/ 	.byte	0x02, 0x4a
	.zero		1
	.zero		1


	//----- nvinfo : EIATTR_EXIT_INSTR_OFFSETS
	.align		4
        /*0068*/ 	.byte	0x04, 0x1c
        /*006a*/ 	.short	(.L_55 - .L_54)


	//   ....[0]....
.L_54:
        /*006c*/ 	.word	0x000001e0


	//   ....[1]....
        /*0070*/ 	.word	0x00000230


	//   ....[2]....
        /*0074*/ 	.word	0x00000280


	//----- nvinfo : EIATTR_CRS_STACK_SIZE
	.align		4
.L_55:
        /*0078*/ 	.byte	0x04, 0x1e
        /*007a*/ 	.short	(.L_57 - .L_56)
.L_56:
        /*007c*/ 	.word	0x00000000


	//----- nvinfo : EIATTR_CBANK_PARAM_SIZE
	.align		4
.L_57:
        /*0080*/ 	.byte	0x03, 0x19
        /*0082*/ 	.short	0x0024


	//----- nvinfo : EIATTR_PARAM_CBANK
	.align		4
        /*0084*/ 	.byte	0x04, 0x0a
        /*0086*/ 	.short	(.L_59 - .L_58)
	.align		4
.L_58:
        /*0088*/ 	.word	index@(.nv.constant0._Z18solve_diffusion_eqPdS_ddi)
        /*008c*/ 	.short	0x0380
        /*008e*/ 	.short	0x0024


	//----- nvinfo : EIATTR_SW_WAR
	.align		4
.L_59:
        /*0090*/ 	.byte	0x04, 0x36
        /*0092*/ 	.short	(.L_61 - .L_60)
.L_60:
        /*0094*/ 	.word	0x00000008
.L_61:


//--------------------- .nv.info._Z17derivertive_arrayPdS_i --------------------------
	.section	.nv.info._Z17derivertive_arrayPdS_i,"",@"SHT_CUDA_INFO"
	.sectionflags	@""
	.align	4


	//----- nvinfo : EIATTR_CUDA_API_VERSION
	.align		4
        /*0000*/ 	.byte	0x04, 0x37
        /*0002*/ 	.short	(.L_63 - .L_62)
.L_62:
        /*0004*/ 	.word	0x00000082


	//----- nvinfo : EIATTR_KPARAM_INFO
	.align		4
.L_63:
        /*0008*/ 	.byte	0x04, 0x17
        /*000a*/ 	.short	(.L_65 - .L_64)
.L_64:
        /*000c*/ 	.word	0x00000000
        /*0010*/ 	.short	0x0002
        /*0012*/ 	.short	0x0010
        /*0014*/ 	.byte	0x00, 0xf0, 0x11, 0x00


	//----- nvinfo : EIATTR_KPARAM_INFO
	.align		4
.L_65:
        /*0018*/ 	.byte	0x04, 0x17
        /*001a*/ 	.short	(.L_67 - .L_66)
.L_66:
        /*001c*/ 	.word	0x00000000
        /*0020*/ 	.short	0x0001
        /*0022*/ 	.short	0x0008
        /*0024*/ 	.byte	0x00, 0xf5, 0x21, 0x00


	//----- nvinfo : EIATTR_KPARAM_INFO
	.align		4
.L_67:
        /*0028*/ 	.byte	0x04, 0x17
        /*002a*/ 	.short	(.L_69 - .L_68)
.L_68:
        /*002c*/ 	.word	0x00000000
        /*0030*/ 	.short	0x0000
        /*0032*/ 	.short	0x0000
        /*0034*/ 	.byte	0x00, 0xf5, 0x21, 0x00


	//----- nvinfo : EIATTR_SPARSE_MMA_MASK
	.align		4
.L_69:
        /*0038*/ 	.byte	0x03, 0x50
        /*003a*/ 	.short	0x0000


	//----- nvinfo : EIATTR_MAXREG_COUNT
	.align		4
        /*003c*/ 	.byte	0x03, 0x1b
        /*003e*/ 	.short	0x00ff


	//----- nvinfo : EIATTR_MERCURY_ISA_VERSION
	.align		4
        /*0040*/ 	.byte	0x03, 0x5f
        /*0042*/ 	.short	0x0101


	//----- nvinfo : EIATTR_VRC_CTA_INIT_COUNT
	.align		4
        /*0044*/ 	.byte	0x02, 0x4a
	.zero		1
	.zero		1


	//----- nvinfo : EIATTR_EXIT_INSTR_OFFSETS
	.align		4
        /*0048*/ 	.byte	0x04, 0x1c
        /*004a*/ 	.short	(.L_71 - .L_70)


	//   ....[0]....
.L_70:
        /*004c*/ 	.word	0x00000170


	//   ....[1]....
        /*0050*/ 	.word	0x000001c0


	//   ....[2]....
        /*0054*/ 	.word	0x00000210


	//----- nvinfo : EIATTR_CRS_STACK_SIZE
	.align		4
.L_71:
        /*0058*/ 	.byte	0x04, 0x1e
        /*005a*/ 	.short	(.L_73 - .L_72)
.L_72:
        /*005c*/ 	.word	0x00000000


	//----- nvinfo : EIATTR_CBANK_PARAM_SIZE
	.align		4
.L_73:
        /*0060*/ 	.byte	0x03, 0x19
        /*0062*/ 	.short	0x0014


	//----- nvinfo : EIATTR_PARAM_CBANK
	.align		4
        /*0064*/ 	.byte	0x04, 0x0a
        /*0066*/ 	.short	(.L_75 - .L_74)
	.align		4
.L_74:
        /*0068*/ 	.word	index@(.nv.constant0._Z17derivertive_arrayPdS_i)
        /*006c*/ 	.short	0x0380
        /*006e*/ 	.short	0x0014


	//----- nvinfo : EIATTR_SW_WAR
	.align		4
.L_75:
        /*0070*/ 	.byte	0x04, 0x36
        /*0072*/ 	.short	(.L_77 - .L_76)
.L_76:
        /*0074*/ 	.word	0x00000008
.L_77:


//--------------------- .nv.info._Z4onesPd        --------------------------
	.section	.nv.info._Z4onesPd,"",@"SHT_CUDA_INFO"
	.sectionflags	@""
	.align	4


	//----- nvinfo : EIATTR_CUDA_API_VERSION
	.align		4
        /*0000*/ 	.byte	0x04, 0x37
        /*0002*/ 	.short	(.L_79 - .L_78)
.L_78:
        /*0004*/ 	.word	0x00000082


	//----- nvinfo : EIATTR_KPARAM_INFO
	.align		4
.L_79:
        /*0008*/ 	.byte	0x04, 0x17
        /*000a*/ 	.short	(.L_81 - .L_80)
.L_80:
        /*000c*/ 	.word	0x00000000
        /*0010*/ 	.short	0x0000
        /*0012*/ 	.short	0x0000
        /*0014*/ 	.byte	0x00, 0xf5, 0x21, 0x00


	//----- nvinfo : EIATTR_SPARSE_MMA_MASK
	.align		4
.L_81:
        /*0018*/ 	.byte	0x03, 0x50
        /*001a*/ 	.short	0x0000


	//----- nvinfo : EIATTR_MAXREG_COUNT
	.align		4
        /*001c*/ 	.byte	0x03, 0x1b
        /*001e*/ 	.short	0x00ff


	//----- nvinfo : EIATTR_MERCURY_ISA_VERSION
	.align		4
        /*0020*/ 	.byte	0x03, 0x5f
        /*0022*/ 	.short	0x0101


	//----- nvinfo : EIATTR_VRC_CTA_INIT_COUNT
	.align		4
        /*0024*/ 	.byte	0x02, 0x4a
	.zero		1
	.zero		1


	//----- nvinfo : EIATTR_EXIT_INSTR_OFFSETS
	.align		4
        /*0028*/ 	.byte	0x04, 0x1c
        /*002a*/ 	.short	(.L_83 - .L_82)


	//   ....[0]....
.L_82:
        /*002c*/ 	.word	0x000000a0


	//----- nvinfo : EIATTR_CBANK_PARAM_SIZE
	.align		4
.L_83:
        /*0030*/ 	.byte	0x03, 0x19
        /*0032*/ 	.short	0x0008


	//----- nvinfo : EIATTR_PARAM_CBANK
	.align		4
        /*0034*/ 	.byte	0x04, 0x0a
        /*0036*/ 	.short	(.L_85 - .L_84)
	.align		4
.L_84:
        /*0038*/ 	.word	index@(.nv.constant0._Z4onesPd)
        /*003c*/ 	.short	0x0380
        /*003e*/ 	.short	0x0008


	//----- nvinfo : EIATTR_SW_WAR
	.align		4
.L_85:
        /*0040*/ 	.byte	0x04, 0x36
        /*0042*/ 	.short	(.L_87 - .L_86)
.L_86:
        /*0044*/ 	.word	0x00000008
.L_87:


//--------------------- .nv.info._Z9sum_arrayPdS_S_i --------------------------
	.section	.nv.info._Z9sum_arrayPdS_S_i,"",@"SHT_CUDA_INFO"
	.sectionflags	@""
	.align	4


	//----- nvinfo : EIATTR_CUDA_API_VERSION
	.align		4
        /*0000*/ 	.byte	0x04, 0x37
        /*0002*/ 	.short	(.L_89 - .L_88)
.L_88:
        /*0004*/ 	.word	0x00000082


	//----- nvinfo : EIATTR_KPARAM_INFO
	.align		4
.L_89:
        /*0008*/ 	.byte	0x04, 0x17
        /*000a*/ 	.short	(.L_91 - .L_90)
.L_90:
        /*000c*/ 	.word	0x00000000
        /*0010*/ 	.short	0x0003
        /*0012*/ 	.short	0x0018
        /*0014*/ 	.byte	0x00, 0xf0, 0x11, 0x00


	//----- nvinfo : EIATTR_KPARAM_INFO
	.align		4
.L_91:
        /*0018*/ 	.byte	0x04, 0x17
        /*001a*/ 	.short	(.L_93 - .L_92)
.L_92:
        /*001c*/ 	.word	0x00000000
        /*0020*/ 	.short	0x0002
        /*0022*/ 	.short	0x0010
        /*0024*/ 	.byte	0x00, 0xf5, 0x21, 0x00


	//----- nvinfo : EIATTR_KPARAM_INFO
	.align		4
.L_93:
        /*0028*/ 	.byte	0x04, 0x17
        /*002a*/ 	.short	(.L_95 - .L_94)
.L_94:
        /*002c*/ 	.word	0x00000000
        /*0030*/ 	.short	0x0001
        /*0032*/ 	.short	0x0008
        /*0034*/ 	.byte	0x00, 0xf5, 0x21, 0x00


	//----- nvinfo : EIATTR_KPARAM_INFO
	.align		4
.L_95:
        /*0038*/ 	.byte	0x04, 0x17
        /*003a*/ 	.short	(.L_97 - .L_96)
.L_96:
        /*003c*/ 	.word	0x00000000
        /*0040*/ 	.short	0x0000
        /*0042*/ 	.short	0x0000
        /*0044*/ 	.byte	0x00, 0xf5, 0x21, 0x00


	//----- nvinfo : EIATTR_SPARSE_MMA_MASK
	.align		4
.L_97:
        /*0048*/ 	.byte	0x03, 0x50
        /*004a*/ 	.short	0x0000


	//----- nvinfo : EIATTR_MAXREG_COUNT
	.align		4
        /*004c*/ 	.byte	0x03, 0x1b
        /*004e*/ 	.short	0x00ff


	//----- nvinfo : EIATTR_MERCURY_ISA_VERSION
	.align		4
        /*0050*/ 	.byte	0x03, 0x5f
        /*0052*/ 	.short	0x0101


	//----- nvinfo : EIATTR_VRC_CTA_INIT_COUNT
	.align		4
        /*0054*/ 	.byte	0x02, 0x4a
	.zero		1
	.zero		1


	//----- nvinfo : EIATTR_EXIT_INSTR_OFFSETS
	.align		4
        /*0058*/ 	.byte	0x04, 0x1c
        /*005a*/ 	.short	(.L_99 - .L_98)


	//   ....[0]....
.L_98:
        /*005c*/ 	.word	0x00000140


	//----- nvinfo : EIATTR_CBANK_PARAM_SIZE
	.align		4
.L_99:
        /*0060*/ 	.byte	0x03, 0x19
        /*0062*/ 	.short	0x001c


	//----- nvinfo : EIATTR_PARAM_CBANK
	.align		4
        /*0064*/ 	.byte	0x04, 0x0a
        /*0066*/ 	.short	(.L_101 - .L_100)
	.align		4
.L_100:
        /*0068*/ 	.word	index@(.nv.constant0._Z9sum_arrayPdS_S_i)
        /*006c*/ 	.short	0x0380
        /*006e*/ 	.short	0x001c


	//----- nvinfo : EIATTR_SW_WAR
	.align		4
.L_101:
        /*0070*/ 	.byte	0x04, 0x36
        /*0072*/ 	.short	(.L_103 - .L_102)
.L_102:
        /*0074*/ 	.word	0x00000008
.L_103:


//--------------------- .nv.callgraph             --------------------------
	.section	.nv.callgraph,"",@"SHT_CUDA_CALLGRAPH"
	.align	4
	.sectionentsize	8
	.align		4
        /*0000*/ 	.word	0x00000000
	.align		4
        /*0004*/ 	.word	0xffffffff
	.align		4
        /*0008*/ 	.word	0x00000000
	.align		4
        /*000c*/ 	.word	0xfffffffe
	.align		4
        /*0010*/ 	.word	0x00000000
	.align		4
        /*0014*/ 	.word	0xfffffffd
	.align		4
        /*0018*/ 	.word	0x00000000
	.align		4
        /*001c*/ 	.word	0xfffffffc


//--------------------- .text._Z10renew_versPdS_  --------------------------
	.section	.text._Z10renew_versPdS_,"ax",@progbits
	.align	128
        .global         _Z10renew_versPdS_
        .type           _Z10renew_versPdS_,@function
        .size           _Z10renew_versPdS_,(.L_x_11 - _Z10renew_versPdS_)
        .other          _Z10renew_versPdS_,@"STO_CUDA_ENTRY STV_DEFAULT"
_Z10renew_versPdS_:
.text._Z10renew_versPdS_:
[----:B------:R-:W-:Y:S01]  /*0000*/  LDC R1, c[0x0][0x37c] ;  /* 0x0000df00ff017b82 */ /* 0x000fe20000000800 */
[----:B------:R-:W0:Y:S07]  /*0010*/  S2R R0, SR_TID.X ;  /* 0x0000000000007919 */ /* 0x000e2e0000002100 */
[----:B------:R-:W0:Y:S01]  /*0020*/  S2UR UR6, SR_CTAID.X ;  /* 0x00000000000679c3 */ /* 0x000e220000002500 */
[----:B------:R-:W1:Y:S07]  /*0030*/  LDCU.64 UR4, c[0x0][0x358] ;  /* 0x00006b00ff0477ac */ /* 0x000e6e0008000a00 */
[----:B------:R-:W0:Y:S08]  /*0040*/  LDC R7, c[0x0][0x360] ;  /* 0x0000d800ff077b82 */ /* 0x000e300000000800 */
[----:B------:R-:W2:Y:S08]  /*0050*/  LDC.64 R2, c[0x0][0x380] ;  /* 0x0000e000ff027b82 */ /* 0x000eb00000000a00 */
[----:B------:R-:W3:Y:S01]  /*0060*/  LDC.64 R4, c[0x0][0x388] ;  /* 0x0000e200ff047b82 */ /* 0x000ee20000000a00 */
[----:B0-----:R-:W-:-:S04]  /*0070*/  IMAD R7, R7, UR6, R0 ;  /* 0x0000000607077c24 */ /* 0x001fc8000f8e0200 */
[----:B--2---:R-:W-:-:S06]  /*0080*/  IMAD.WIDE R2, R7, 0x8, R2 ;  /* 0x0000000807027825 */ /* 0x004fcc00078e0202 */
[----:B-1----:R-:W2:Y:S01]  /*0090*/  LDG.E.64 R2, desc[UR4][R2.64] ;  /* 0x0000000402027981 */ /* 0x002ea2000c1e1b00 */
[----:B---3--:R-:W-:-:S05]  /*00a0*/  IMAD.WIDE R4, R7, 0x8, R4 ;  /* 0x0000000807047825 */ /* 0x008fca00078e0204 */
[----:B--2---:R-:W-:Y:S01]  /*00b0*/  STG.E.64 desc[UR4][R4.64], R2 ;  /* 0x0000000204007986 */ /* 0x004fe2000c101b04 */
[----:B------:R-:W-:Y:S05]  /*00c0*/  EXIT ;  /* 0x000000000000794d */ /* 0x000fea0003800000 */
.L_x_0:
[----:B------:R-:W-:-:S00]  /*00d0*/  BRA `(.L_x_0) ;  /* 0xfffffffc00fc7947 */ /* 0x000fc0000383ffff */
[----:B------:R-:W-:-:S00]  /*00e0*/  NOP ;  /* 0x0000000000007918 */ /* 0x000fc00000000000 */
        /* <DEDUP_REMOVED lines=9> */
.L_x_11:


//--------------------- .text._Z18solve_diffusion_eqPdS_ddi --------------------------
	.section	.text._Z18solve_diffusion_eqPdS_ddi,"ax",@progbits
	.align	128
        .global         _Z18solve_diffusion_eqPdS_ddi
        .type           _Z18solve_diffusion_eqPdS_ddi,@function
        .size           _Z18solve_diffusion_eqPdS_ddi,(.L_x_12 - _Z18solve_diffusion_eqPdS_ddi)
        .other          _Z18solve_diffusion_eqPdS_ddi,@"STO_CUDA_ENTRY STV_DEFAULT"
_Z18solve_diffusion_eqPdS_ddi:
.text._Z18solve_diffusion_eqPdS_ddi:
[----:B------:R-:W-:Y:S01]  /*0000*/  LDC R1, c[0x0][0x37c] ;  /* 0x0000df00ff017b82 */ /* 0x000fe20000000800 */
[----:B------:R-:W0:Y:S07]  /*0010*/  S2R R3, SR_TID.X ;  /* 0x0000000000037919 */ /* 0x000e2e0000002100 */
[----:B------:R-:W0:Y:S01]  /*0020*/  S2UR UR4, SR_CTAID.X ;  /* 0x00000000000479c3 */ /* 0x000e220000002500 */
[----:B------:R-:W-:Y:S07]  /*0030*/  BSSY.RECONVERGENT B0, `(.L_x_1) ;  /* 0x0000018000007945 */ /* 0x000fee0003800200 */
[----:B------:R-:W0:Y:S02]  /*0040*/  LDC R0, c[0x0][0x360] ;  /* 0x0000d800ff007b82 */ /* 0x000e240000000800 */
[----:B0-----:R-:W-:Y:S01]  /*0050*/  IMAD R0, R0, UR4, R3 ;  /* 0x0000000400007c24 */ /* 0x001fe2000f8e0203 */
[----:B------:R-:W0:Y:S04]  /*0060*/  LDCU.64 UR4, c[0x0][0x358] ;  /* 0x00006b00ff0477ac */ /* 0x000e280008000a00 */
[----:B------:R-:W-:-:S02]  /*0070*/  IADD3 R9, PT, PT, R0, -0x1, RZ ;  /* 0xffffffff00097810 */ /* 0x000fc40007ffe0ff */
[----:B------:R-:W-:Y:S02]  /*0080*/  ISETP.NE.AND P1, PT, R0, 0x13, PT ;  /* 0x000000130000780c */ /* 0x000fe40003f25270 */
[----:B------:R-:W-:-:S13]  /*0090*/  ISETP.GT.U32.AND P0, PT, R9, 0x11, PT ;  /* 0x000000110900780c */ /* 0x000fda0003f04070 */
[----:B0-----:R-:W-:Y:S05]  /*00a0*/  @P0 BRA `(.L_x_2) ;  /* 0x0000000000400947 */ /* 0x001fea0003800000 */
[----:B------:R-:W0:Y:S01]  /*00b0*/  LDC.64 R10, c[0x0][0x380] ;  /* 0x0000e000ff0a7b82 */ /* 0x000e220000000a00 */
[----:B------:R-:W1:Y:S01]  /*00c0*/  LDCU.128 UR8, c[0x0][0x390] ;  /* 0x00007200ff0877ac */ /* 0x000e620008000c00 */
[----:B0-----:R-:W-:-:S05]  /*00d0*/  IMAD.WIDE.U32 R2, R0, 0x8, R10 ;  /* 0x0000000800027825 */ /* 0x001fca00078e000a */
[----:B------:R-:W2:Y:S01]  /*00e0*/  LDG.E.64 R4, desc[UR4][R2.64] ;  /* 0x0000000402047981 */ /* 0x000ea2000c1e1b00 */
[----:B------:R-:W-:-:S03]  /*00f0*/  IMAD.WIDE.U32 R10, R9, 0x8, R10 ;  /* 0x00000008090a7825 */ /* 0x000fc600078e000a */
[----:B------:R-:W3:Y:S04]  /*0100*/  LDG.E.64 R6, desc[UR4][R2.64+0x8] ;  /* 0x0000080402067981 */ /* 0x000ee8000c1e1b00 */
[----:B------:R-:W4:Y:S01]  /*0110*/  LDG.E.64 R10, desc[UR4][R10.64] ;  /* 0x000000040a0a7981 */ /* 0x000f22000c1e1b00 */
[----:B--2---:R-:W-:-:S08]  /*0120*/  DADD R8, R4, R4 ;  /* 0x0000000004087229 */ /* 0x004fd00000000004 */
[----:B---3--:R-:W-:Y:S02]  /*0130*/  DADD R6, R6, -R8 ;  /* 0x0000000006067229 */ /* 0x008fe40000000808 */
[----:B------:R-:W0:Y:S06]  /*0140*/  LDC.64 R8, c[0x0][0x388] ;  /* 0x0000e200ff087b82 */ /* 0x000e2c0000000a00 */
[----:B----4-:R-:W-:-:S08]  /*0150*/  DADD R6, R6, R10 ;  /* 0x0000000006067229 */ /* 0x010fd0000000000a */
[----:B------:R-:W-:-:S08]  /*0160*/  DMUL R6, R6, 0.5 ;  /* 0x3fe0000006067828 */ /* 0x000fd00000000000 */
[----:B-1----:R-:W-:Y:S01]  /*0170*/  DMUL R6, R6, UR8 ;  /* 0x0000000806067c28 */ /* 0x002fe20008000000 */
[----:B0-----:R-:W-:-:S07]  /*0180*/  IMAD.WIDE.U32 R2, R0, 0x8, R8 ;  /* 0x0000000800027825 */ /* 0x001fce00078e0008 */
[----:B------:R-:W-:-:S07]  /*0190*/  DFMA R6, R6, UR10, R4 ;  /* 0x0000000a06067c2b */ /* 0x000fce0008000004 */
[----:B------:R0:W-:Y:S04]  /*01a0*/  STG.E.64 desc[UR4][R2.64], R6 ;  /* 0x0000000602007986 */ /* 0x0001e8000c101b04 */
.L_x_2:
[----:B------:R-:W-:Y:S05]  /*01b0*/  BSYNC.RECONVERGENT B0 ;  /* 0x0000000000007941 */ /* 0x000fea0003800200 */
.L_x_1:
[----:B------:R-:W-:Y:S05]  /*01c0*/  @!P1 BRA `(.L_x_3) ;  /* 0x00000000001c9947 */ /* 0x000fea0003800000 */
[----:B------:R-:W-:-:S13]  /*01d0*/  ISETP.NE.AND P0, PT, R0, RZ, PT ;  /* 0x000000ff0000720c */ /* 0x000fda0003f05270 */
[----:B------:R-:W-:Y:S05]  /*01e0*/  @P0 EXIT ;  /* 0x000000000000094d */ /* 0x000fea0003800000 */
[----:B0-----:R-:W0:Y:S02]  /*01f0*/  LDC.64 R2, c[0x0][0x380] ;  /* 0x0000e000ff027b82 */ /* 0x001e240000000a00 */
[----:B0-----:R-:W2:Y:S06]  /*0200*/  LDG.E.64 R2, desc[UR4][R2.64+0x8] ;  /* 0x0000080402027981 */ /* 0x001eac000c1e1b00 */
[----:B------:R-:W2:Y:S02]  /*0210*/  LDC.64 R4, c[0x0][0x388] ;  /* 0x0000e200ff047b82 */ /* 0x000ea40000000a00 */
[----:B--2---:R-:W-:Y:S01]  /*0220*/  STG.E.64 desc[UR4][R4.64], R2 ;  /* 0x0000000204007986 */ /* 0x004fe2000c101b04 */
[----:B------:R-:W-:Y:S05]  /*0230*/  EXIT ;  /* 0x000000000000794d */ /* 0x000fea0003800000 */
.L_x_3:
[----:B0-----:R-:W0:Y:S02]  /*0240*/  LDC.64 R2, c[0x0][0x380] ;  /* 0x0000e000ff027b82 */ /* 0x001e240000000a00 */
[----:B0-----:R-:W2:Y:S06]  /*0250*/  LDG.E.64 R2, desc[UR4][R2.64+0x90] ;  /* 0x0000900402027981 */ /* 0x001eac000c1e1b00 */
[----:B------:R-:W2:Y:S02]  /*0260*/  LDC.64 R4, c[0x0][0x388] ;  /* 0x0000e200ff047b82 */ /* 0x000ea40000000a00 */
[----:B--2---:R-:W-:Y:S01]  /*0270*/  STG.E.64 desc[UR4][R4.64+0x98], R2 ;  /* 0x0000980204007986 */ /* 0x004fe2000c101b04 */
[----:B------:R-:W-:Y:S05]  /*0280*/  EXIT ;  /* 0x000000000000794d */ /* 0x000fea0003800000 */
.L_x_4:
        /* <DEDUP_REMOVED lines=15> */
.L_x_12:


//--------------------- .text._Z17derivertive_arrayPdS_i --------------------------
	.section	.text._Z17derivertive_arrayPdS_i,"ax",@progbits
	.align	128
        .global         _Z17derivertive_arrayPdS_i
        .type           _Z17derivertive_arrayPdS_i,@function
        .size           _Z17derivertive_arrayPdS_i,(.L_x_13 - _Z17derivertive_arrayPdS_i)
        .other          _Z17derivertive_arrayPdS_i,@"STO_CUDA_ENTRY STV_DEFAULT"
_Z17derivertive_arrayPdS_i:
.text._Z17derivertive_arrayPdS_i:
        /* <DEDUP_REMOVED lines=11> */
[----:B------:R-:W0:Y:S08]  /*00b0*/  LDC.64 R4, c[0x0][0x380] ;  /* 0x0000e000ff047b82 */ /* 0x000e300000000a00 */
[----:B------:R-:W1:Y:S01]  /*00c0*/  LDC.64 R8, c[0x0][0x388] ;  /* 0x0000e200ff087b82 */ /* 0x000e620000000a00 */
[----:B0-----:R-:W-:-:S04]  /*00d0*/  IMAD.WIDE.U32 R2, R11, 0x8, R4 ;  /* 0x000000080b027825 */ /* 0x001fc800078e0004 */
[----:B------:R-:W-:Y:S02]  /*00e0*/  IMAD.WIDE.U32 R4, R7, 0x8, R4 ;  /* 0x0000000807047825 */ /* 0x000fe400078e0004 */
[----:B------:R-:W2:Y:S04]  /*00f0*/  LDG.E.64 R2, desc[UR4][R2.64] ;  /* 0x0000000402027981 */ /* 0x000ea8000c1e1b00 */
[----:B------:R-:W2:Y:S01]  /*0100*/  LDG.E.64 R4, desc[UR4][R4.64] ;  /* 0x0000000404047981 */ /* 0x000ea2000c1e1b00 */
[----:B-1----:R-:W-:Y:S01]  /*0110*/  IMAD.WIDE.U32 R8, R11, 0x8, R8 ;  /* 0x000000080b087825 */ /* 0x002fe200078e0008 */
[----:B--2---:R-:W-:-:S07]  /*0120*/  DADD R6, R2, -R4 ;  /* 0x0000000002067229 */ /* 0x004fce0000000804 */
[----:B------:R0:W-:Y:S04]  /*0130*/  STG.E.64 desc[UR4][R8.64], R6 ;  /* 0x0000000608007986 */ /* 0x0001e8000c101b04 */
.L_x_6:
[----:B------:R-:W-:Y:S05]  /*0140*/  BSYNC.RECONVERGENT B0 ;  /* 0x0000000000007941 */ /* 0x000fea0003800200 */
.L_x_5:
[----:B------:R-:W-:Y:S05]  /*0150*/  @!P1 BRA `(.L_x_7) ;  /* 0x00000000001c9947 */ /* 0x000fea0003800000 */
[----:B------:R-:W-:-:S13]  /*0160*/  ISETP.NE.AND P0, PT, R11, RZ, PT ;  /* 0x000000ff0b00720c */ /* 0x000fda0003f05270 */
[----:B------:R-:W-:Y:S05]  /*0170*/  @P0 EXIT ;  /* 0x000000000000094d */ /* 0x000fea0003800000 */
[----:B------:R-:W1:Y:S02]  /*0180*/  LDC.64 R2, c[0x0][0x380] ;  /* 0x0000e000ff027b82 */ /* 0x000e640000000a00 */
[----:B-1----:R-:W2:Y:S06]  /*0190*/  LDG.E.64 R2, desc[UR4][R2.64+0x8] ;  /* 0x0000080402027981 */ /* 0x002eac000c1e1b00 */
[----:B------:R-:W2:Y:S02]  /*01a0*/  LDC.64 R4, c[0x0][0x388] ;  /* 0x0000e200ff047b82 */ /* 0x000ea40000000a00 */
[----:B--2---:R-:W-:Y:S01]  /*01b0*/  STG.E.64 desc[UR4][R4.64], R2 ;  /* 0x0000000204007986 */ /* 0x004fe2000c101b04 */
[----:B------:R-:W-:Y:S05]  /*01c0*/  EXIT ;  /* 0x000000000000794d */ /* 0x000fea0003800000 */
.L_x_7:
[----:B------:R-:W1:Y:S02]  /*01d0*/  LDC.64 R2, c[0x0][0x380] ;  /* 0x0000e000ff027b82 */ /* 0x000e640000000a00 */
[----:B-1----:R-:W2:Y:S06]  /*01e0*/  LDG.E.64 R2, desc[UR4][R2.64+0x90] ;  /* 0x0000900402027981 */ /* 0x002eac000c1e1b00 */
[----:B------:R-:W2:Y:S02]  /*01f0*/  LDC.64 R4, c[0x0][0x388] ;  /* 0x0000e200ff047b82 */ /* 0x000ea40000000a00 */
[----:B--2---:R-:W-:Y:S01]  /*0200*/  STG.E.64 desc[UR4][R4.64+0x98], R2 ;  /* 0x0000980204007986 */ /* 0x004fe2000c101b04 */
[----:B------:R-:W-:Y:S05]  /*0210*/  EXIT ;  /* 0x000000000000794d */ /* 0x000fea0003800000 */
.L_x_8:
        /* <DEDUP_REMOVED lines=14> */
.L_x_13:


//--------------------- .text._Z4onesPd           --------------------------
	.section	.text._Z4onesPd,"ax",@progbits
	.align	128
        .global         _Z4onesPd
        .type           _Z4onesPd,@function
        .size           _Z4onesPd,(.L_x_14 - _Z4onesPd)
        .other          _Z4onesPd,@"STO_CUDA_ENTRY STV_DEFAULT"
_Z4onesPd:
.text._Z4onesPd:
[----:B------:R-:W-:Y:S01]  /*0000*/  LDC R1, c[0x0][0x37c] ;  /* 0x0000df00ff017b82 */ /* 0x000fe20000000800 */
[----:B------:R-:W0:Y:S07]  /*0010*/  S2R R0, SR_TID.X ;  /* 0x0000000000007919 */ /* 0x000e2e0000002100 */
[----:B------:R-:W0:Y:S08]  /*0020*/  S2UR UR4, SR_CTAID.X ;  /* 0x00000000000479c3 */ /* 0x000e300000002500 */
[----:B------:R-:W0:Y:S08]  /*0030*/  LDC R7, c[0x0][0x360] ;  /* 0x0000d800ff077b82 */ /* 0x000e300000000800 */
[----:B------:R-:W1:Y:S01]  /*0040*/  LDC.64 R4, c[0x0][0x380] ;  /* 0x0000e000ff047b82 */ /* 0x000e620000000a00 */
[----:B0-----:R-:W-:Y:S01]  /*0050*/  IMAD R7, R7, UR4, R0 ;  /* 0x0000000407077c24 */ /* 0x001fe2000f8e0200 */
[----:B------:R-:W0:Y:S03]  /*0060*/  LDCU.64 UR4, c[0x0][0x358] ;  /* 0x00006b00ff0477ac */ /* 0x000e260008000a00 */
[----:B------:R-:W0:Y:S01]  /*0070*/  I2F.F64 R2, R7 ;  /* 0x0000000700027312 */ /* 0x000e220000201c00 */
[----:B-1----:R-:W-:-:S05]  /*0080*/  IMAD.WIDE R4, R7, 0x8, R4 ;  /* 0x0000000807047825 */ /* 0x002fca00078e0204 */
[----:B0-----:R-:W-:Y:S01]  /*0090*/  STG.E.64 desc[UR4][R4.64], R2 ;  /* 0x0000000204007986 */ /* 0x001fe2000c101b04 */
[----:B------:R-:W-:Y:S05]  /*00a0*/  EXIT ;  /* 0x000000000000794d */ /* 0x000fea0003800000 */
.L_x_9:
        /* <DEDUP_REMOVED lines=13> */
.L_x_14:


//--------------------- .text._Z9sum_arrayPdS_S_i --------------------------
	.section	.text._Z9sum_arrayPdS_S_i,"ax",@progbits
	.align	128
        .global         _Z9sum_arrayPdS_S_i
        .type           _Z9sum_arrayPdS_S_i,@function
        .size           _Z9sum_arrayPdS_S_i,(.L_x_15 - _Z9sum_arrayPdS_S_i)
        .other          _Z9sum_arrayPdS_S_i,@"STO_CUDA_ENTRY STV_DEFAULT"
_Z9sum_arrayPdS_S_i:
.text._Z9sum_arrayPdS_S_i:
[----:B------:R-:W-:Y:S01]  /*0000*/  LDC R1, c[0x0][0x37c] ;  /* 0x0000df00ff017b82 */ /* 0x000fe20000000800 */
[----:B------:R-:W0:Y:S07]  /*0010*/  S2R R0, SR_TID.X ;  /* 0x0000000000007919 */ /* 0x000e2e0000002100 */
[----:B------:R-:W0:Y:S01]  /*0020*/  S2UR UR6, SR_CTAID.X ;  /* 0x00000000000679c3 */ /* 0x000e220000002500 */
[----:B------:R-:W1:Y:S07]  /*0030*/  LDCU.64 UR4, c[0x0][0x358] ;  /* 0x00006b00ff0477ac */ /* 0x000e6e0008000a00 */
[----:B------:R-:W0:Y:S08]  /*0040*/  LDC R5, c[0x0][0x360] ;  /* 0x0000d800ff057b82 */ /* 0x000e300000000800 */
[----:B------:R-:W2:Y:S01]  /*0050*/  LDC.64 R2, c[0x0][0x390] ;  /* 0x0000e400ff027b82 */ /* 0x000ea20000000a00 */
[----:B0-----:R-:W-:-:S04]  /*0060*/  IMAD R5, R5, UR6, R0 ;  /* 0x0000000605057c24 */ /* 0x001fc8000f8e0200 */
[----:B--2---:R-:W-:-:S05]  /*0070*/  IMAD.WIDE R2, R5, 0x8, R2 ;  /* 0x0000000805027825 */ /* 0x004fca00078e0202 */
[----:B-1----:R-:W2:Y:S02]  /*0080*/  LDG.E.64 R4, desc[UR4][R2.64] ;  /* 0x0000000402047981 */ /* 0x002ea4000c1e1b00 */
[----:B--2---:R-:W-:-:S08]  /*0090*/  DADD R6, R4, R4 ;  /* 0x0000000004067229 */ /* 0x004fd00000000004 */
[----:B------:R-:W-:-:S08]  /*00a0*/  DFMA R6, R4, 2, R6 ;  /* 0x400000000406782b */ /* 0x000fd00000000006 */
[----:B------:R-:W-:-:S08]  /*00b0*/  DADD R4, R6, R6 ;  /* 0x0000000006047229 */ /* 0x000fd00000000006 */
[----:B------:R-:W-:-:S08]  /*00c0*/  DFMA R4, R6, 2, R4 ;  /* 0x400000000604782b */ /* 0x000fd00000000004 */
[----:B------:R-:W-:-:S08]  /*00d0*/  DADD R6, R4, R4 ;  /* 0x0000000004067229 */ /* 0x000fd00000000004 */
[----:B------:R-:W-:-:S08]  /*00e0*/  DFMA R6, R4, 2, R6 ;  /* 0x400000000406782b */ /* 0x000fd00000000006 */
[----:B------:R-:W-:-:S08]  /*00f0*/  DADD R4, R6, R6 ;  /* 0x0000000006047229 */ /* 0x000fd00000000006 */
[----:B------:R-:W-:-:S08]  /*0100*/  DFMA R4, R6, 2, R4 ;  /* 0x400000000604782b */ /* 0x000fd00000000004 */
[----:B------:R-:W-:-:S08]  /*0110*/  DADD R6, R4, R4 ;  /* 0x0000000004067229 */ /* 0x000fd00000000004 */
[----:B------:R-:W-:-:S07]  /*0120*/  DFMA R6, R4, 2, R6 ;  /* 0x400000000406782b */ /* 0x000fce0000000006 */
[----:B------:R-:W-:Y:S01]  /*0130*/  STG.E.64 desc[UR4][R2.64], R6 ;  /* 0x0000000602007986 */ /* 0x000fe2000c101b04 */
[----:B------:R-:W-:Y:S05]  /*0140*/  EXIT ;  /* 0x000000000000794d */ /* 0x000fea0003800000 */
.L_x_10:
        /* <DEDUP_REMOVED lines=11> */
.L_x_15:


//--------------------- .nv.shared.reserved.0     --------------------------
	.section	.nv.shared.reserved.0,"aw",@nobits
	.weak		__nv_reservedSMEM_offset_0_alias
	.size		__nv_reservedSMEM_offset_0_alias, 0, 64
	.other		__nv_reservedSMEM_offset_0_alias,@"STO_CUDA_RESERVED_SHARED STV_DEFAULT"
__nv_reservedSMEM_offset_0_alias:
	.zero		0
	.zero		64


//--------------------- .nv.constant0._Z10renew_versPdS_ --------------------------
	.section	.nv.constant0._Z10renew_versPdS_,"a",@progbits
	.sectionflags	@""
	.align	4
.nv.constant0._Z10renew_versPdS_:
	.zero		912


//--------------------- .nv.constant0._Z18solve_diffusion_eqPdS_ddi --------------------------
	.section	.nv.constant0._Z18solve_diffusion_eqPdS_ddi,"a",@progbits
	.sectionflags	@""
	.align	4
.nv.constant0._Z18solve_diffusion_eqPdS_ddi:
	.zero		932


//--------------------- .nv.constant0._Z17derivertive_arrayPdS_i --------------------------
	.section	.nv.constant0._Z17derivertive_arrayPdS_i,"a",@progbits
	.sectionflags	@""
	.align	4
.nv.constant0._Z17derivertive_arrayPdS_i:
	.zero		916


//--------------------- .nv.constant0._Z4onesPd   --------------------------
	.section	.nv.constant0._Z4onesPd,"a",@progbits
	.sectionflags	@""
	.align	4
.nv.constant0._Z4onesPd:
	.zero		904


//--------------------- .nv.constant0._Z9sum_arrayPdS_S_i --------------------------
	.section	.nv.constant0._Z9sum_arrayPdS_S_i,"a",@progbits
	.sectionflags	@""
	.align	4
.nv.constant0._Z9sum_arrayPdS_S_i:
	.zero		924


//--------------------- SYMBOLS --------------------------

	.type		.nv.reservedSmem.offset0,@object
	.size		.nv.reservedSmem.offset0,0x4
